//
// Generated by NVIDIA NVVM Compiler
//
// Compiler Build ID: CL-36424714
// Cuda compilation tools, release 13.0, V13.0.88
// Based on NVVM 20.0.0
//

.version 9.0
.target sm_100
.address_size 64

	// .globl	_Z9gpuReducePiS_i

.visible .entry _Z9gpuReducePiS_i(
	.param .u64 .ptr .align 1 _Z9gpuReducePiS_i_param_0,
	.param .u64 .ptr .align 1 _Z9gpuReducePiS_i_param_1,
	.param .u32 _Z9gpuReducePiS_i_param_2
)
{
	.reg .pred 	%p<6>;
	.reg .b32 	%r<16>;
	.reg .b64 	%rd<13>;

	ld.param.u64 	%rd5, [_Z9gpuReducePiS_i_param_0];
	ld.param.u64 	%rd4, [_Z9gpuReducePiS_i_param_1];
	ld.param.u32 	%r6, [_Z9gpuReducePiS_i_param_2];
	cvta.to.global.u64 	%rd1, %rd5;
	mov.u32 	%r1, %tid.x;
	mov.u32 	%r2, %ctaid.x;
	mov.u32 	%r3, %ntid.x;
	setp.ge.s32 	%p1, %r1, %r6;
	@%p1 bra 	$L__BB0_8;
	mul.lo.s32 	%r7, %r2, %r3;
	mul.wide.u32 	%rd6, %r7, 4;
	add.s64 	%rd2, %rd1, %rd6;
	setp.lt.u32 	%p2, %r3, 2;
	@%p2 bra 	$L__BB0_6;
	mul.wide.u32 	%rd7, %r1, 4;
	add.s64 	%rd3, %rd2, %rd7;
	mov.b32 	%r15, 1;
$L__BB0_3:
	shl.b32 	%r5, %r15, 1;
	add.s32 	%r9, %r5, -1;
	and.b32  	%r10, %r9, %r1;
	setp.ne.s32 	%p3, %r10, 0;
	@%p3 bra 	$L__BB0_5;
	mul.wide.s32 	%rd8, %r15, 4;
	add.s64 	%rd9, %rd3, %rd8;
	ld.global.u32 	%r11, [%rd9];
	ld.global.u32 	%r12, [%rd3];
	add.s32 	%r13, %r12, %r11;
	st.global.u32 	[%rd3], %r13;
$L__BB0_5:
	bar.sync 	0;
	setp.lt.u32 	%p4, %r5, %r3;
	mov.u32 	%r15, %r5;
	@%p4 bra 	$L__BB0_3;
$L__BB0_6:
	setp.ne.s32 	%p5, %r1, 0;
	@%p5 bra 	$L__BB0_8;
	ld.global.u32 	%r14, [%rd2];
	cvta.to.global.u64 	%rd10, %rd4;
	mul.wide.u32 	%rd11, %r2, 4;
	add.s64 	%rd12, %rd10, %rd11;
	st.global.u32 	[%rd12], %r14;
$L__BB0_8:
	ret;

}
	// .globl	_Z12gpuReduceOptPiS_i
.visible .entry _Z12gpuReduceOptPiS_i(
	.param .u64 .ptr .align 1 _Z12gpuReduceOptPiS_i_param_0,
	.param .u64 .ptr .align 1 _Z12gpuReduceOptPiS_i_param_1,
	.param .u32 _Z12gpuReduceOptPiS_i_param_2
)
{
	.reg .pred 	%p<6>;
	.reg .b32 	%r<16>;
	.reg .b64 	%rd<13>;

	ld.param.u64 	%rd4, [_Z12gpuReduceOptPiS_i_param_0];
	ld.param.u64 	%rd3, [_Z12gpuReduceOptPiS_i_param_1];
	ld.param.u32 	%r7, [_Z12gpuReduceOptPiS_i_param_2];
	cvta.to.global.u64 	%rd1, %rd4;
	mov.u32 	%r1, %tid.x;
	mov.u32 	%r2, %ctaid.x;
	mov.u32 	%r3, %ntid.x;
	setp.ge.s32 	%p1, %r1, %r7;
	@%p1 bra 	$L__BB1_8;
	mul.lo.s32 	%r8, %r2, %r3;
	mul.wide.u32 	%rd5, %r8, 4;
	add.s64 	%rd2, %rd1, %rd5;
	setp.lt.u32 	%p2, %r3, 2;
	@%p2 bra 	$L__BB1_6;
	mov.b32 	%r15, 1;
$L__BB1_3:
	shl.b32 	%r5, %r15, 1;
	mul.lo.s32 	%r6, %r5, %r1;
	setp.ge.u32 	%p3, %r6, %r3;
	@%p3 bra 	$L__BB1_5;
	add.s32 	%r10, %r6, %r15;
	mul.wide.u32 	%rd6, %r10, 4;
	add.s64 	%rd7, %rd2, %rd6;
	ld.global.u32 	%r11, [%rd7];
	mul.wide.u32 	%rd8, %r6, 4;
	add.s64 	%rd9, %rd2, %rd8;
	ld.global.u32 	%r12, [%rd9];
	add.s32 	%r13, %r12, %r11;
	st.global.u32 	[%rd9], %r13;
$L__BB1_5:
	bar.sync 	0;
	setp.lt.u32 	%p4, %r5, %r3;
	mov.u32 	%r15, %r5;
	@%p4 bra 	$L__BB1_3;
$L__BB1_6:
	setp.ne.s32 	%p5, %r1, 0;
	@%p5 bra 	$L__BB1_8;
	ld.global.u32 	%r14, [%rd2];
	cvta.to.global.u64 	%rd10, %rd3;
	mul.wide.u32 	%rd11, %r2, 4;
	add.s64 	%rd12, %rd10, %rd11;
	st.global.u32 	[%rd12], %r14;
$L__BB1_8:
	ret;

}


// ===== COMPILED SASS (sm_100) =====

	.target	sm_100

	.elftype	@"ET_EXEC"


//--------------------- .note.nv.tkinfo           --------------------------
	.section	.note.nv.tkinfo,"",@"SHT_NOTE"
	.sectionflags	@"SHF_NOTE_NV_TKINFO"
	.tkinfo
        /*0018*/ 	.word	0x00000002
        /*0030*/ 	.string	""
        /*0030*/ 	.string	"ptxas"
        /*0030*/ 	.string	"Cuda compilation tools, release 13.0, V13.0.88"
        /*0030*/ 	.string	"Build cuda_13.0.r13.0/compiler.36424714_0"
        /*0030*/ 	.string	"-arch sm_100 -m 64 "



//--------------------- .note.nv.cuinfo           --------------------------
	.section	.note.nv.cuinfo,"",@"SHT_NOTE"
	.sectionflags	@"SHF_NOTE_NV_CUINFO"
        /*0018*/ 	.short	0x0002
        /*001a*/ 	.short	0x0064
        /*001c*/ 	.short	0x0082
	.zero		2


//--------------------- .nv.info                  --------------------------
	.section	.nv.info,"",@"SHT_CUDA_INFO"
	.align	4


	//----- nvinfo : EIATTR_REGCOUNT
	.align		4
        /*0000*/ 	.byte	0x04, 0x2f
        /*0002*/ 	.short	(.L_1 - .L_0)
	.align		4
.L_0:
        /*0004*/ 	.word	index@(_Z9gpuReducePiS_i)
        /*0008*/ 	.word	0x00000010


	//----- nvinfo : EIATTR_FRAME_SIZE
	.align		4
.L_1:
        /*000c*/ 	.byte	0x04, 0x11
        /*000e*/ 	.short	(.L_3 - .L_2)
	.align		4
.L_2:
        /*0010*/ 	.word	index@(_Z9gpuReducePiS_i)
        /*0014*/ 	.word	0x00000000


	//----- nvinfo : EIATTR_REGCOUNT
	.align		4
.L_3:
        /*0018*/ 	.byte	0x04, 0x2f
        /*001a*/ 	.short	(.L_5 - .L_4)
	.align		4
.L_4:
        /*001c*/ 	.word	index@(_Z12gpuReduceOptPiS_i)
        /*0020*/ 	.word	0x0000000e


	//----- nvinfo : EIATTR_FRAME_SIZE
	.align		4
.L_5:
        /*0024*/ 	.byte	0x04, 0x11
        /*0026*/ 	.short	(.L_7 - .L_6)
	.align		4
.L_6:
        /*0028*/ 	.word	index@(_Z12gpuReduceOptPiS_i)
        /*002c*/ 	.word	0x00000000


	//----- nvinfo : EIATTR_MIN_STACK_SIZE
	.align		4
.L_7:
        /*0030*/ 	.byte	0x04, 0x12
        /*0032*/ 	.short	(.L_9 - .L_8)
	.align		4
.L_8:
        /*0034*/ 	.word	index@(_Z12gpuReduceOptPiS_i)
        /*0038*/ 	.word	0x00000000


	//----- nvinfo : EIATTR_MIN_STACK_SIZE
	.align		4
.L_9:
        /*003c*/ 	.byte	0x04, 0x12
        /*003e*/ 	.short	(.L_11 - .L_10)
	.align		4
.L_10:
        /*0040*/ 	.word	index@(_Z9gpuReducePiS_i)
        /*0044*/ 	.word	0x00000000
.L_11:


//--------------------- .nv.compat                --------------------------
	.section	.nv.compat,"",@"SHT_CUDA_COMPAT_INFO"
	.align	4
        /*0000*/ 	.byte	0x02, 0x09, 0x00, 0x00, 0x02, 0x02, 0x01, 0x00, 0x02, 0x05, 0x05, 0x00, 0x03, 0x07, 0x01, 0x01
        /*0010*/ 	.byte	0x02, 0x03, 0x00, 0x00, 0x02, 0x06, 0x01, 0x00, 0x04, 0x0b, 0x08, 0x00, 0x09, 0x00, 0x00, 0x00
        /*0020*/ 	.byte	0x00, 0x00, 0x00, 0x00


//--------------------- .nv.info._Z12gpuReduceOptPiS_i --------------------------
	.section	.nv.info._Z12gpuReduceOptPiS_i,"",@"SHT_CUDA_INFO"
	.sectionflags	@""
	.align	4


	//----- nvinfo : EIATTR_CUDA_API_VERSION
	.align		4
        /*0000*/ 	.byte	0x04, 0x37
        /*0002*/ 	.short	(.L_13 - .L_12)
.L_12:
        /*0004*/ 	.word	0x00000082


	//----- nvinfo : EIATTR_KPARAM_INFO
	.align		4
.L_13:
        /*0008*/ 	.byte	0x04, 0x17
        /*000a*/ 	.short	(.L_15 - .L_14)
.L_14:
        /*000c*/ 	.word	0x00000000
        /*0010*/ 	.short	0x0002
        /*0012*/ 	.short	0x0010
        /*0014*/ 	.byte	0x00, 0xf0, 0x11, 0x00


	//----- nvinfo : EIATTR_KPARAM_INFO
	.align		4
.L_15:
        /*0018*/ 	.byte	0x04, 0x17
        /*001a*/ 	.short	(.L_17 - .L_16)
.L_16:
        /*001c*/ 	.word	0x00000000
        /*0020*/ 	.short	0x0001
        /*0022*/ 	.short	0x0008
        /*0024*/ 	.byte	0x00, 0xf5, 0x21, 0x00


	//----- nvinfo : EIATTR_KPARAM_INFO
	.align		4
.L_17:
        /*0028*/ 	.byte	0x04, 0x17
        /*002a*/ 	.short	(.L_19 - .L_18)
.L_18:
        /*002c*/ 	.word	0x00000000
        /*0030*/ 	.short	0x0000
        /*0032*/ 	.short	0x0000
        /*0034*/ 	.byte	0x00, 0xf5, 0x21, 0x00


	//----- nvinfo : EIATTR_SPARSE_MMA_MASK
	.align		4
.L_19:
        /*0038*/ 	.byte	0x03, 0x50
        /*003a*/ 	.short	0x0000


	//----- nvinfo : EIATTR_MAXREG_COUNT
	.align		4
        /*003c*/ 	.byte	0x03, 0x1b
        /*003e*/ 	.short	0x00ff


	//----- nvinfo : EIATTR_NUM_BARRIERS
	.align		4
        /*0040*/ 	.byte	0x02, 0x4c
        /*0042*/ 	.byte	0x01
	.zero		1


	//----- nvinfo : EIATTR_MERCURY_ISA_VERSION
	.align		4
        /*0044*/ 	.byte	0x03, 0x5f
        /*0046*/ 	.short	0x0101


	//----- nvinfo : EIATTR_VRC_CTA_INIT_COUNT
	.align		4
        /*0048*/ 	.byte	0x02, 0x4a
	.zero		1
	.zero		1


	//----- nvinfo : EIATTR_EXIT_INSTR_OFFSETS
	.align		4
        /*004c*/ 	.byte	0x04, 0x1c
        /*004e*/ 	.short	(.L_21 - .L_20)


	//   ....[0]....
.L_20:
        /*0050*/ 	.word	0x00000050


	//   ....[1]....
        /*0054*/ 	.word	0x00000200


	//   ....[2]....
        /*0058*/ 	.word	0x00000250


	//----- nvinfo : EIATTR_CRS_STACK_SIZE
	.align		4
.L_21:
        /*005c*/ 	.byte	0x04, 0x1e
        /*005e*/ 	.short	(.L_23 - .L_22)
.L_22:
        /*0060*/ 	.word	0x00000000


	//----- nvinfo : EIATTR_CBANK_PARAM_SIZE
	.align		4
.L_23:
        /*0064*/ 	.byte	0x03, 0x19
        /*0066*/ 	.short	0x0014


	//----- nvinfo : EIATTR_PARAM_CBANK
	.align		4
        /*0068*/ 	.byte	0x04, 0x0a
        /*006a*/ 	.short	(.L_25 - .L_24)
	.align		4
.L_24:
        /*006c*/ 	.word	index@(.nv.constant0._Z12gpuReduceOptPiS_i)
        /*0070*/ 	.short	0x0380
        /*0072*/ 	.short	0x0014


	//----- nvinfo : EIATTR_SW_WAR
	.align		4
.L_25:
        /*0074*/ 	.byte	0x04, 0x36
        /*0076*/ 	.short	(.L_27 - .L_26)
.L_26:
        /*0078*/ 	.word	0x00000008
.L_27:


//--------------------- .nv.info._Z9gpuReducePiS_i --------------------------
	.section	.nv.info._Z9gpuReducePiS_i,"",@"SHT_CUDA_INFO"
	.sectionflags	@""
	.align	4


	//----- nvinfo : EIATTR_CUDA_API_VERSION
	.align		4
        /*0000*/ 	.byte	0x04, 0x37
        /*0002*/ 	.short	(.L_29 - .L_28)
.L_28:
        /*0004*/ 	.word	0x00000082


	//----- nvinfo : EIATTR_KPARAM_INFO
	.align		4
.L_29:
        /*0008*/ 	.byte	0x04, 0x17
        /*000a*/ 	.short	(.L_31 - .L_30)
.L_30:
        /*000c*/ 	.word	0x00000000
        /*0010*/ 	.short	0x0002
        /*0012*/ 	.short	0x0010
        /*0014*/ 	.byte	0x00, 0xf0, 0x11, 0x00


	//----- nvinfo : EIATTR_KPARAM_INFO
	.align		4
.L_31:
        /*0018*/ 	.byte	0x04, 0x17
        /*001a*/ 	.short	(.L_33 - .L_32)
.L_32:
        /*001c*/ 	.word	0x00000000
        /*0020*/ 	.short	0x0001
        /*0022*/ 	.short	0x0008
        /*0024*/ 	.byte	0x00, 0xf5, 0x21, 0x00


	//----- nvinfo : EIATTR_KPARAM_INFO
	.align		4
.L_33:
        /*0028*/ 	.byte	0x04, 0x17
        /*002a*/ 	.short	(.L_35 - .L_34)
.L_34:
        /*002c*/ 	.word	0x00000000
        /*0030*/ 	.short	0x0000
        /*0032*/ 	.short	0x0000
        /*0034*/ 	.byte	0x00, 0xf5, 0x21, 0x00


	//----- nvinfo : EIATTR_SPARSE_MMA_MASK
	.align		4
.L_35:
        /*0038*/ 	.byte	0x03, 0x50
        /*003a*/ 	.short	0x0000


	//----- nvinfo : EIATTR_MAXREG_COUNT
	.align		4
        /*003c*/ 	.byte	0x03, 0x1b
        /*003e*/ 	.short	0x00ff


	//----- nvinfo : EIATTR_NUM_BARRIERS
	.align		4
        /*0040*/ 	.byte	0x02, 0x4c
        /*0042*/ 	.byte	0x01
	.zero		1


	//----- nvinfo : EIATTR_MERCURY_ISA_VERSION
	.align		4
        /*0044*/ 	.byte	0x03, 0x5f
        /*0046*/ 	.short	0x0101


	//----- nvinfo : EIATTR_VRC_CTA_INIT_COUNT
	.align		4
        /*0048*/ 	.byte	0x02, 0x4a
	.zero		1
	.zero		1


	//----- nvinfo : EIATTR_EXIT_INSTR_OFFSETS
	.align		4
        /*004c*/ 	.byte	0x04, 0x1c
        /*004e*/ 	.short	(.L_37 - .L_36)


	//   ....[0]....
.L_36:
        /*0050*/ 	.word	0x00000050


	//   ....[1]....
        /*0054*/ 	.word	0x000001f0


	//   ....[2]....
        /*0058*/ 	.word	0x00000240


	//----- nvinfo : EIATTR_CRS_STACK_SIZE
	.align		4
.L_37:
        /*005c*/ 	.byte	0x04, 0x1e
        /*005e*/ 	.short	(.L_39 - .L_38)
.L_38:
        /*0060*/ 	.word	0x00000000


	//----- nvinfo : EIATTR_CBANK_PARAM_SIZE
	.align		4
.L_39:
        /*0064*/ 	.byte	0x03, 0x19
        /*0066*/ 	.short	0x0014


	//----- nvinfo : EIATTR_PARAM_CBANK
	.align		4
        /*0068*/ 	.byte	0x04, 0x0a
        /*006a*/ 	.short	(.L_41 - .L_40)
	.align		4
.L_40:
        /*006c*/ 	.word	index@(.nv.constant0._Z9gpuReducePiS_i)
        /*0070*/ 	.short	0x0380
        /*0072*/ 	.short	0x0014


	//----- nvinfo : EIATTR_SW_WAR
	.align		4
.L_41:
        /*0074*/ 	.byte	0x04, 0x36
        /*0076*/ 	.short	(.L_43 - .L_42)
.L_42:
        /*0078*/ 	.word	0x00000008
.L_43:


//--------------------- .nv.callgraph             --------------------------
	.section	.nv.callgraph,"",@"SHT_CUDA_CALLGRAPH"
	.align	4
	.sectionentsize	8
	.align		4
        /*0000*/ 	.word	0x00000000
	.align		4
        /*0004*/ 	.word	0xffffffff
	.align		4
        /*0008*/ 	.word	0x00000000
	.align		4
        /*000c*/ 	.word	0xfffffffe
	.align		4
        /*0010*/ 	.word	0x00000000
	.align		4
        /*0014*/ 	.word	0xfffffffd
	.align		4
        /*0018*/ 	.word	0x00000000
	.align		4
        /*001c*/ 	.word	0xfffffffc


//--------------------- .text._Z12gpuReduceOptPiS_i --------------------------
	.section	.text._Z12gpuReduceOptPiS_i,"ax",@progbits
	.align	128
        .global         _Z12gpuReduceOptPiS_i
        .type           _Z12gpuReduceOptPiS_i,@function
        .size           _Z12gpuReduceOptPiS_i,(.L_x_10 - _Z12gpuReduceOptPiS_i)
        .other          _Z12gpuReduceOptPiS_i,@"STO_CUDA_ENTRY STV_DEFAULT"
_Z12gpuReduceOptPiS_i:
.text._Z12gpuReduceOptPiS_i:
[----:B------:R-:W-:Y:S01]  /*0000*/  LDC R1, c[0x0][0x37c] ;  /* 0x0000df00ff017b82 */ /* 0x000fe20000000800 */
[----:B------:R-:W0:Y:S01]  /*0010*/  S2R R0, SR_TID.X ;  /* 0x0000000000007919 */ /* 0x000e220000002100 */
[----:B------:R-:W0:Y:S01]  /*0020*/  LDCU UR4, c[0x0][0x390] ;  /* 0x00007200ff0477ac */ /* 0x000e220008000800 */
[----:B------:R-:W1:Y:S01]  /*0030*/  LDCU UR6, c[0x0][0x360] ;  /* 0x00006c00ff0677ac */ /* 0x000e620008000800 */
[----:B0-----:R-:W-:-:S13]  /*0040*/  ISETP.GE.AND P0, PT, R0, UR4, PT ;  /* 0x0000000400007c0c */ /* 0x001fda000bf06270 */
[----:B-1----:R-:W-:Y:S05]  /*0050*/  @P0 EXIT ;  /* 0x000000000000094d */ /* 0x002fea0003800000 */
[----:B------:R-:W0:Y:S01]  /*0060*/  S2R R11, SR_CTAID.X ;  /* 0x00000000000b7919 */ /* 0x000e220000002500 */
[----:B------:R-:W1:Y:S01]  /*0070*/  LDC.64 R2, c[0x0][0x380] ;  /* 0x0000e000ff027b82 */ /* 0x000e620000000a00 */
[----:B------:R-:W-:Y:S01]  /*0080*/  UISETP.GE.U32.AND UP0, UPT, UR6, 0x2, UPT ;  /* 0x000000020600788c */ /* 0x000fe2000bf06070 */
[----:B------:R-:W2:Y:S01]  /*0090*/  LDCU.64 UR8, c[0x0][0x358] ;  /* 0x00006b00ff0877ac */ /* 0x000ea20008000a00 */
[----:B0-----:R-:W-:-:S04]  /*00a0*/  IMAD R5, R11, UR6, RZ ;  /* 0x000000060b057c24 */ /* 0x001fc8000f8e02ff */
[----:B-1----:R-:W-:-:S03]  /*00b0*/  IMAD.WIDE.U32 R2, R5, 0x4, R2 ;  /* 0x0000000405027825 */ /* 0x002fc600078e0002 */
[----:B--2---:R-:W-:Y:S05]  /*00c0*/  BRA.U !UP0, `(.L_x_0) ;  /* 0x0000000108487547 */ /* 0x004fea000b800000 */
[----:B------:R-:W-:-:S05]  /*00d0*/  UMOV UR4, 0x1 ;  /* 0x0000000100047882 */ /* 0x000fca0000000000 */
.L_x_3:
[----:B------:R-:W-:Y:S01]  /*00e0*/  USHF.L.U32 UR5, UR4, 0x1, URZ ;  /* 0x0000000104057899 */ /* 0x000fe200080006ff */
[----:B------:R-:W-:Y:S05]  /*00f0*/  BSSY.RECONVERGENT B0, `(.L_x_1) ;  /* 0x000000b000007945 */ /* 0x000fea0003800200 */
[----:B0-----:R-:W-:-:S05]  /*0100*/  IMAD R7, R0, UR5, RZ ;  /* 0x0000000500077c24 */ /* 0x001fca000f8e02ff */
[----:B------:R-:W-:-:S13]  /*0110*/  ISETP.GE.U32.AND P0, PT, R7, UR6, PT ;  /* 0x0000000607007c0c */ /* 0x000fda000bf06070 */
[----:B------:R-:W-:Y:S05]  /*0120*/  @P0 BRA `(.L_x_2) ;  /* 0x00000000001c0947 */ /* 0x000fea0003800000 */
[C---:B------:R-:W-:Y:S01]  /*0130*/  IADD3 R5, PT, PT, R7.reuse, UR4, RZ ;  /* 0x0000000407057c10 */ /* 0x040fe2000fffe0ff */
[----:B------:R-:W-:-:S04]  /*0140*/  IMAD.WIDE.U32 R6, R7, 0x4, R2 ;  /* 0x0000000407067825 */ /* 0x000fc800078e0002 */
[----:B------:R-:W-:Y:S01]  /*0150*/  IMAD.WIDE.U32 R4, R5, 0x4, R2 ;  /* 0x0000000405047825 */ /* 0x000fe200078e0002 */
[----:B------:R-:W2:Y:S05]  /*0160*/  LDG.E R9, desc[UR8][R6.64] ;  /* 0x0000000806097981 */ /* 0x000eaa000c1e1900 */
[----:B------:R-:W2:Y:S02]  /*0170*/  LDG.E R4, desc[UR8][R4.64] ;  /* 0x0000000804047981 */ /* 0x000ea4000c1e1900 */
[----:B--2---:R-:W-:-:S05]  /*0180*/  IADD3 R9, PT, PT, R4, R9, RZ ;  /* 0x0000000904097210 */ /* 0x004fca0007ffe0ff */
[----:B------:R0:W-:Y:S02]  /*0190*/  STG.E desc[UR8][R6.64], R9 ;  /* 0x0000000906007986 */ /* 0x0001e4000c101908 */
.L_x_2:
[----:B------:R-:W-:Y:S05]  /*01a0*/  BSYNC.RECONVERGENT B0 ;  /* 0x0000000000007941 */ /* 0x000fea0003800200 */
.L_x_1:
[----:B------:R-:W-:Y:S01]  /*01b0*/  BAR.SYNC.DEFER_BLOCKING 0x0 ;  /* 0x0000000000007b1d */ /* 0x000fe20000010000 */
[----:B------:R-:W-:-:S05]  /*01c0*/  UISETP.GE.U32.AND UP0, UPT, UR5, UR6, UPT ;  /* 0x000000060500728c */ /* 0x000fca000bf06070 */
[----:B------:R-:W-:-:S04]  /*01d0*/  UMOV UR4, UR5 ;  /* 0x0000000500047c82 */ /* 0x000fc80008000000 */
[----:B------:R-:W-:Y:S05]  /*01e0*/  BRA.U !UP0, `(.L_x_3) ;  /* 0xfffffffd08bc7547 */ /* 0x000fea000b83ffff */
.L_x_0:
[----:B------:R-:W-:-:S13]  /*01f0*/  ISETP.NE.AND P0, PT, R0, RZ, PT ;  /* 0x000000ff0000720c */ /* 0x000fda0003f05270 */
[----:B------:R-:W-:Y:S05]  /*0200*/  @P0 EXIT ;  /* 0x000000000000094d */ /* 0x000fea0003800000 */
[----:B------:R-:W2:Y:S01]  /*0210*/  LDG.E R3, desc[UR8][R2.64] ;  /* 0x0000000802037981 */ /* 0x000ea2000c1e1900 */
[----:B------:R-:W1:Y:S02]  /*0220*/  LDC.64 R4, c[0x0][0x388] ;  /* 0x0000e200ff047b82 */ /* 0x000e640000000a00 */
[----:B-1----:R-:W-:-:S05]  /*0230*/  IMAD.WIDE.U32 R4, R11, 0x4, R4 ;  /* 0x000000040b047825 */ /* 0x002fca00078e0004 */
[----:B--2---:R-:W-:Y:S01]  /*0240*/  STG.E desc[UR8][R4.64], R3 ;  /* 0x0000000304007986 */ /* 0x004fe2000c101908 */
[----:B------:R-:W-:Y:S05]  /*0250*/  EXIT ;  /* 0x000000000000794d */ /* 0x000fea0003800000 */
.L_x_4:
[----:B------:R-:W-:-:S00]  /*0260*/  BRA `(.L_x_4) ;  /* 0xfffffffc00fc7947 */ /* 0x000fc0000383ffff */
[----:B------:R-:W-:-:S00]  /*0270*/  NOP ;  /* 0x0000000000007918 */ /* 0x000fc00000000000 */
        /* <DEDUP_REMOVED lines=8> */
.L_x_10:


//--------------------- .text._Z9gpuReducePiS_i   --------------------------
	.section	.text._Z9gpuReducePiS_i,"ax",@progbits
	.align	128
        .global         _Z9gpuReducePiS_i
        .type           _Z9gpuReducePiS_i,@function
        .size           _Z9gpuReducePiS_i,(.L_x_11 - _Z9gpuReducePiS_i)
        .other          _Z9gpuReducePiS_i,@"STO_CUDA_ENTRY STV_DEFAULT"
_Z9gpuReducePiS_i:
.text._Z9gpuReducePiS_i:
[----:B------:R-:W-:Y:S01]  /*0000*/  LDC R1, c[0x0][0x37c] ;  /* 0x0000df00ff017b82 */ /* 0x000fe20000000800 */
[----:B------:R-:W0:Y:S01]  /*0010*/  S2R R11, SR_TID.X ;  /* 0x00000000000b7919 */ /* 0x000e220000002100 */
[----:B------:R-:W0:Y:S02]  /*0020*/  LDCU UR4, c[0x0][0x390] ;  /* 0x00007200ff0477ac */ /* 0x000e240008000800 */
[----:B0-----:R-:W-:Y:S01]  /*0030*/  ISETP.GE.AND P0, PT, R11, UR4, PT ;  /* 0x000000040b007c0c */ /* 0x001fe2000bf06270 */
[----:B------:R-:W0:-:S12]  /*0040*/  LDCU UR4, c[0x0][0x360] ;  /* 0x00006c00ff0477ac */ /* 0x000e180008000800 */
[----:B0-----:R-:W-:Y:S05]  /*0050*/  @P0 EXIT ;  /* 0x000000000000094d */ /* 0x001fea0003800000 */
[----:B------:R-:W0:Y:S01]  /*0060*/  S2R R13, SR_CTAID.X ;  /* 0x00000000000d7919 */ /* 0x000e220000002500 */
[----:B------:R-:W1:Y:S01]  /*0070*/  LDC.64 R2, c[0x0][0x380] ;  /* 0x0000e000ff027b82 */ /* 0x000e620000000a00 */
[----:B------:R-:W-:Y:S01]  /*0080*/  UISETP.GE.U32.AND UP0, UPT, UR4, 0x2, UPT ;  /* 0x000000020400788c */ /* 0x000fe2000bf06070 */
[----:B------:R-:W2:Y:S01]  /*0090*/  LDCU.64 UR6, c[0x0][0x358] ;  /* 0x00006b00ff0677ac */ /* 0x000ea20008000a00 */
[----:B0-----:R-:W-:-:S04]  /*00a0*/  IMAD R5, R13, UR4, RZ ;  /* 0x000000040d057c24 */ /* 0x001fc8000f8e02ff */
[----:B-1----:R-:W-:-:S03]  /*00b0*/  IMAD.WIDE.U32 R2, R5, 0x4, R2 ;  /* 0x0000000405027825 */ /* 0x002fc600078e0002 */
[----:B--2---:R-:W-:Y:S05]  /*00c0*/  BRA.U !UP0, `(.L_x_5) ;  /* 0x0000000108447547 */ /* 0x004fea000b800000 */
[----:B------:R-:W-:Y:S02]  /*00d0*/  HFMA2 R7, -RZ, RZ, 0, 5.9604644775390625e-08 ;  /* 0x00000001ff077431 */ /* 0x000fe400000001ff */
[----:B------:R-:W-:-:S07]  /*00e0*/  IMAD.WIDE.U32 R4, R11, 0x4, R2 ;  /* 0x000000040b047825 */ /* 0x000fce00078e0002 */
.L_x_8:
[----:B------:R-:W-:Y:S01]  /*00f0*/  SHF.L.U32 R8, R7, 0x1, RZ ;  /* 0x0000000107087819 */ /* 0x000fe200000006ff */
[----:B------:R-:W-:Y:S04]  /*0100*/  BSSY.RECONVERGENT B0, `(.L_x_6) ;  /* 0x0000009000007945 */ /* 0x000fe80003800200 */
[----:B------:R-:W-:-:S05]  /*0110*/  VIADD R0, R8, 0xffffffff ;  /* 0xffffffff08007836 */ /* 0x000fca0000000000 */
[----:B------:R-:W-:-:S13]  /*0120*/  LOP3.LUT P0, RZ, R0, R11, RZ, 0xc0, !PT ;  /* 0x0000000b00ff7212 */ /* 0x000fda000780c0ff */
[----:B0-----:R-:W-:Y:S05]  /*0130*/  @P0 BRA `(.L_x_7) ;  /* 0x0000000000140947 */ /* 0x001fea0003800000 */
[----:B------:R-:W-:Y:S01]  /*0140*/  IMAD.WIDE R6, R7, 0x4, R4 ;  /* 0x0000000407067825 */ /* 0x000fe200078e0204 */
[----:B------:R-:W2:Y:S05]  /*0150*/  LDG.E R9, desc[UR6][R4.64] ;  /* 0x0000000604097981 */ /* 0x000eaa000c1e1900 */
[----:B------:R-:W2:Y:S02]  /*0160*/  LDG.E R6, desc[UR6][R6.64] ;  /* 0x0000000606067981 */ /* 0x000ea4000c1e1900 */
[----:B--2---:R-:W-:-:S05]  /*0170*/  IADD3 R9, PT, PT, R6, R9, RZ ;  /* 0x0000000906097210 */ /* 0x004fca0007ffe0ff */
[----:B------:R0:W-:Y:S02]  /*0180*/  STG.E desc[UR6][R4.64], R9 ;  /* 0x0000000904007986 */ /* 0x0001e4000c101906 */
.L_x_7:
[----:B------:R-:W-:Y:S05]  /*0190*/  BSYNC.RECONVERGENT B0 ;  /* 0x0000000000007941 */ /* 0x000fea0003800200 */
.L_x_6:
[----:B------:R-:W-:Y:S01]  /*01a0*/  BAR.SYNC.DEFER_BLOCKING 0x0 ;  /* 0x0000000000007b1d */ /* 0x000fe20000010000 */
[----:B------:R-:W-:Y:S01]  /*01b0*/  ISETP.GE.U32.AND P0, PT, R8, UR4, PT ;  /* 0x0000000408007c0c */ /* 0x000fe2000bf06070 */
[----:B------:R-:W-:-:S12]  /*01c0*/  IMAD.MOV.U32 R7, RZ, RZ, R8 ;  /* 0x000000ffff077224 */ /* 0x000fd800078e0008 */
[----:B------:R-:W-:Y:S05]  /*01d0*/  @!P0 BRA `(.L_x_8) ;  /* 0xfffffffc00c48947 */ /* 0x000fea000383ffff */
.L_x_5:
[----:B------:R-:W-:-:S13]  /*01e0*/  ISETP.NE.AND P0, PT, R11, RZ, PT ;  /* 0x000000ff0b00720c */ /* 0x000fda0003f05270 */
[----:B------:R-:W-:Y:S05]  /*01f0*/  @P0 EXIT ;  /* 0x000000000000094d */ /* 0x000fea0003800000 */
[----:B------:R-:W2:Y:S01]  /*0200*/  LDG.E R3, desc[UR6][R2.64] ;  /* 0x0000000602037981 */ /* 0x000ea2000c1e1900 */
[----:B0-----:R-:W0:Y:S02]  /*0210*/  LDC.64 R4, c[0x0][0x388] ;  /* 0x0000e200ff047b82 */ /* 0x001e240000000a00 */
[----:B0-----:R-:W-:-:S05]  /*0220*/  IMAD.WIDE.U32 R4, R13, 0x4, R4 ;  /* 0x000000040d047825 */ /* 0x001fca00078e0004 */
[----:B--2---:R-:W-:Y:S01]  /*0230*/  STG.E desc[UR6][R4.64], R3 ;  /* 0x0000000304007986 */ /* 0x004fe2000c101906 */
[----:B------:R-:W-:Y:S05]  /*0240*/  EXIT ;  /* 0x000000000000794d */ /* 0x000fea0003800000 */
.L_x_9:
        /* <DEDUP_REMOVED lines=11> */
.L_x_11:


//--------------------- .nv.shared.reserved.0     --------------------------
	.section	.nv.shared.reserved.0,"aw",@nobits
	.weak		__nv_reservedSMEM_offset_0_alias
	.size		__nv_reservedSMEM_offset_0_alias, 0, 64
	.other		__nv_reservedSMEM_offset_0_alias,@"STO_CUDA_RESERVED_SHARED STV_DEFAULT"
__nv_reservedSMEM_offset_0_alias:
	.zero		0
	.zero		64


//--------------------- .nv.constant0._Z12gpuReduceOptPiS_i --------------------------
	.section	.nv.constant0._Z12gpuReduceOptPiS_i,"a",@progbits
	.sectionflags	@""
	.align	4
.nv.constant0._Z12gpuReduceOptPiS_i:
	.zero		916


//--------------------- .nv.constant0._Z9gpuReducePiS_i --------------------------
	.section	.nv.constant0._Z9gpuReducePiS_i,"a",@progbits
	.sectionflags	@""
	.align	4
.nv.constant0._Z9gpuReducePiS_i:
	.zero		916


//--------------------- SYMBOLS --------------------------

	.type		.nv.reservedSmem.offset0,@object
	.size		.nv.reservedSmem.offset0,0x4
